	.headerflags	@"EF_CUDA_TEXMODE_UNIFIED EF_CUDA_64BIT_ADDRESS EF_CUDA_ACCELERATORS EF_CUDA_SM90 EF_CUDA_VIRTUAL_SM(EF_CUDA_SM90)"
	.elftype	@"ET_EXEC"


//--------------------- .nv.info                  --------------------------
	.section	.nv.info,"",@"SHT_CUDA_INFO"
	.align	4


	//----- nvinfo : EIATTR_REGCOUNT
	.align		4
        /*0000*/ 	.byte	0x04, 0x2f
        /*0002*/ 	.short	(.L_1 - .L_0)
	.align		4
.L_0:
        /*0004*/ 	.word	index@(triton_poi_fused__to_copy_16)
        /*0008*/ 	.word	0x0000000a


	//----- nvinfo : EIATTR_MIN_STACK_SIZE
	.align		4
.L_1:
        /*000c*/ 	.byte	0x04, 0x12
        /*000e*/ 	.short	(.L_3 - .L_2)
	.align		4
.L_2:
        /*0010*/ 	.word	index@(triton_poi_fused__to_copy_16)
        /*0014*/ 	.word	0x00000000


	//----- nvinfo : EIATTR_FRAME_SIZE
	.align		4
.L_3:
        /*0018*/ 	.byte	0x04, 0x11
        /*001a*/ 	.short	(.L_5 - .L_4)
	.align		4
.L_4:
        /*001c*/ 	.word	index@(triton_poi_fused__to_copy_16)
        /*0020*/ 	.word	0x00000000


	//----- nvinfo : EIATTR_MIN_STACK_SIZE
	.align		4
.L_5:
        /*0024*/ 	.byte	0x04, 0x12
        /*0026*/ 	.short	(.L_7 - .L_6)
	.align		4
.L_6:
        /*0028*/ 	.word	index@(triton_poi_fused__to_copy_16)
        /*002c*/ 	.word	0x00000000
.L_7:


//--------------------- .nv.info.triton_poi_fused__to_copy_16 --------------------------
	.section	.nv.info.triton_poi_fused__to_copy_16,"",@"SHT_CUDA_INFO"
	.sectionflags	@""
	.align	4


	//----- nvinfo : EIATTR_CUDA_API_VERSION
	.align		4
        /*0000*/ 	.byte	0x04, 0x37
        /*0002*/ 	.short	(.L_9 - .L_8)
.L_8:
        /*0004*/ 	.word	0x0000007c


	//----- nvinfo : EIATTR_KPARAM_INFO
	.align		4
.L_9:
        /*0008*/ 	.byte	0x04, 0x17
        /*000a*/ 	.short	(.L_11 - .L_10)
.L_10:
        /*000c*/ 	.word	0x00000000
        /*0010*/ 	.short	0x0001
        /*0012*/ 	.short	0x0008
        /*0014*/ 	.byte	0x00, 0xf0, 0x11, 0x00


	//----- nvinfo : EIATTR_KPARAM_INFO
	.align		4
.L_11:
        /*0018*/ 	.byte	0x04, 0x17
        /*001a*/ 	.short	(.L_13 - .L_12)
.L_12:
        /*001c*/ 	.word	0x00000000
        /*0020*/ 	.short	0x0000
        /*0022*/ 	.short	0x0000
        /*0024*/ 	.byte	0x00, 0xf4, 0x21, 0x00


	//----- nvinfo : EIATTR_SPARSE_MMA_MASK
	.align		4
.L_13:
        /*0028*/ 	.byte	0x03, 0x50
        /*002a*/ 	.short	0x0000


	//----- nvinfo : EIATTR_MAXREG_COUNT
	.align		4
        /*002c*/ 	.byte	0x03, 0x1b
        /*002e*/ 	.short	0x00ff


	//----- nvinfo : EIATTR_EXIT_INSTR_OFFSETS
	.align		4
        /*0030*/ 	.byte	0x04, 0x1c
        /*0032*/ 	.short	(.L_15 - .L_14)


	//   ....[0]....
.L_14:
        /*0034*/ 	.word	0x000000f0


	//   ....[1]....
        /*0038*/ 	.word	0x00000120


	//----- nvinfo : EIATTR_REQNTID
	.align		4
.L_15:
        /*003c*/ 	.byte	0x04, 0x10
        /*003e*/ 	.short	(.L_17 - .L_16)
.L_16:
        /*0040*/ 	.word	0x00000020
        /*0044*/ 	.word	0x00000001
        /*0048*/ 	.word	0x00000001


	//----- nvinfo : EIATTR_CBANK_PARAM_SIZE
	.align		4
.L_17:
        /*004c*/ 	.byte	0x03, 0x19
        /*004e*/ 	.short	0x000c


	//----- nvinfo : EIATTR_PARAM_CBANK
	.align		4
        /*0050*/ 	.byte	0x04, 0x0a
        /*0052*/ 	.short	(.L_19 - .L_18)
	.align		4
.L_18:
        /*0054*/ 	.word	index@(.nv.constant0.triton_poi_fused__to_copy_16)
        /*0058*/ 	.short	0x0210
        /*005a*/ 	.short	0x000c


	//----- nvinfo : EIATTR_SW_WAR
	.align		4
.L_19:
        /*005c*/ 	.byte	0x04, 0x36
        /*005e*/ 	.short	(.L_21 - .L_20)
.L_20:
        /*0060*/ 	.word	0x00000008
.L_21:


//--------------------- .nv.callgraph             --------------------------
	.section	.nv.callgraph,"",@"SHT_CUDA_CALLGRAPH"
	.align	4
	.sectionentsize	8
	.align		4
        /*0000*/ 	.word	0x00000000
	.align		4
        /*0004*/ 	.word	0xffffffff
	.align		4
        /*0008*/ 	.word	0x00000000
	.align		4
        /*000c*/ 	.word	0xfffffffe
	.align		4
        /*0010*/ 	.word	0x00000000
	.align		4
        /*0014*/ 	.word	0xfffffffd
	.align		4
        /*0018*/ 	.word	0x00000000
	.align		4
        /*001c*/ 	.word	0xfffffffc


//--------------------- .text.triton_poi_fused__to_copy_16 --------------------------
	.section	.text.triton_poi_fused__to_copy_16,"ax",@progbits
	.align	128
        .global         triton_poi_fused__to_copy_16
        .type           triton_poi_fused__to_copy_16,@function
        .size           triton_poi_fused__to_copy_16,(.L_x_1 - triton_poi_fused__to_copy_16)
        .other          triton_poi_fused__to_copy_16,@"STO_CUDA_ENTRY STV_DEFAULT"
triton_poi_fused__to_copy_16:
.text.triton_poi_fused__to_copy_16:
[----:B------:R-:W0:Y:S02]  /*0000*/  LDC R1, c[0x0][0x28] ;  /* 0x00000a00ff017b82 */ /* 0x000e240000000800 */
[----:B------:R-:W1:Y:S01]  /*0010*/  S2R R0, SR_TID.X ;  /* 0x0000000000007919 */ /* 0x000e620000002100 */
[----:B------:R-:W-:Y:S01]  /*0020*/  IMAD.MOV.U32 R7, RZ, RZ, 0x3f000000 ;  /* 0x3f000000ff077424 */ /* 0x000fe200078e00ff */
[----:B------:R-:W2:Y:S01]  /*0030*/  LDC.64 R2, c[0x0][0x210] ;  /* 0x00008400ff027b82 */ /* 0x000ea20000000a00 */
[----:B------:R-:W3:Y:S01]  /*0040*/  S2R R5, SR_CTAID.X ;  /* 0x0000000000057919 */ /* 0x000ee20000002500 */
[----:B-1----:R-:W-:-:S05]  /*0050*/  LOP3.LUT R0, R0, 0x1f, RZ, 0xc0, !PT ;  /* 0x0000001f00007812 */ /* 0x002fca00078ec0ff */
[----:B---3--:R-:W-:-:S04]  /*0060*/  IMAD R5, R5, 0x20, R0 ;  /* 0x0000002005057824 */ /* 0x008fc800078e0200 */
[C---:B--2---:R-:W-:Y:S01]  /*0070*/  IMAD.WIDE R2, R5.reuse, 0x8, R2 ;  /* 0x0000000805027825 */ /* 0x044fe200078e0202 */
[----:B------:R-:W-:Y:S02]  /*0080*/  I2FP.F32.S32 R0, R5 ;  /* 0x0000000500007245 */ /* 0x000fe40000201400 */
[----:B------:R-:W-:-:S03]  /*0090*/  ISETP.GE.AND P0, PT, R5, 0x20, PT ;  /* 0x000000200500780c */ /* 0x000fc60003f06270 */
[----:B------:R-:W-:-:S04]  /*00a0*/  FADD R0, R0, 0.5 ;  /* 0x3f00000000007421 */ /* 0x000fc80000000000 */
[----:B------:R-:W-:-:S05]  /*00b0*/  FFMA R0, R0, R7, -0.5 ;  /* 0xbf00000000007423 */ /* 0x000fca0000000007 */
[----:B------:R-:W-:-:S04]  /*00c0*/  FMNMX R0, RZ, R0, !PT ;  /* 0x00000000ff007209 */ /* 0x000fc80007800000 */
[----:B------:R-:W1:Y:S02]  /*00d0*/  F2I.TRUNC.NTZ R4, R0 ;  /* 0x0000000000047305 */ /* 0x000e64000020f100 */
[----:B-1----:R-:W-:Y:S01]  /*00e0*/  SHF.R.S32.HI R5, RZ, 0x1f, R4 ;  /* 0x0000001fff057819 */ /* 0x002fe20000011404 */
[----:B------:R-:W-:Y:S06]  /*00f0*/  @P0 EXIT ;  /* 0x000000000000094d */ /* 0x000fec0003800000 */
[----:B------:R-:W-:Y:S02]  /*0100*/  ULDC.64 UR4, c[0x0][0x208] ;  /* 0x0000820000047ab9 */ /* 0x000fe40000000a00 */
[----:B------:R-:W-:Y:S01]  /*0110*/  STG.E.64 desc[UR4][R2.64], R4 ;  /* 0x0000000402007986 */ /* 0x000fe2000c101b04 */
[----:B------:R-:W-:Y:S05]  /*0120*/  EXIT ;  /* 0x000000000000794d */ /* 0x000fea0003800000 */
.L_x_0:
[----:B------:R-:W-:-:S00]  /*0130*/  BRA `(.L_x_0) ;  /* 0xfffffffc00fc7947 */ /* 0x000fc0000383ffff */
[----:B------:R-:W-:-:S00]  /*0140*/  NOP ;  /* 0x0000000000007918 */ /* 0x000fc00000000000 */
        /* <DEDUP_REMOVED lines=11> */
.L_x_1:


//--------------------- .nv.constant0.triton_poi_fused__to_copy_16 --------------------------
	.section	.nv.constant0.triton_poi_fused__to_copy_16,"a",@progbits
	.sectionflags	@""
	.align	4
.nv.constant0.triton_poi_fused__to_copy_16:
	.zero		540
